	.headerflags	@"EF_CUDA_TEXMODE_UNIFIED EF_CUDA_64BIT_ADDRESS EF_CUDA_ACCELERATORS EF_CUDA_SM90 EF_CUDA_VIRTUAL_SM(EF_CUDA_SM90)"
	.elftype	@"ET_EXEC"


//--------------------- .nv.info                  --------------------------
	.section	.nv.info,"",@"SHT_CUDA_INFO"
	.align	4


	//----- nvinfo : EIATTR_REGCOUNT
	.align		4
        /*0000*/ 	.byte	0x04, 0x2f
        /*0002*/ 	.short	(.L_1 - .L_0)
	.align		4
.L_0:
        /*0004*/ 	.word	index@(triton_poi_fused_cat_41)
        /*0008*/ 	.word	0x00000020


	//----- nvinfo : EIATTR_MIN_STACK_SIZE
	.align		4
.L_1:
        /*000c*/ 	.byte	0x04, 0x12
        /*000e*/ 	.short	(.L_3 - .L_2)
	.align		4
.L_2:
        /*0010*/ 	.word	index@(triton_poi_fused_cat_41)
        /*0014*/ 	.word	0x00000000


	//----- nvinfo : EIATTR_FRAME_SIZE
	.align		4
.L_3:
        /*0018*/ 	.byte	0x04, 0x11
        /*001a*/ 	.short	(.L_5 - .L_4)
	.align		4
.L_4:
        /*001c*/ 	.word	index@(triton_poi_fused_cat_41)
        /*0020*/ 	.word	0x00000000


	//----- nvinfo : EIATTR_MIN_STACK_SIZE
	.align		4
.L_5:
        /*0024*/ 	.byte	0x04, 0x12
        /*0026*/ 	.short	(.L_7 - .L_6)
	.align		4
.L_6:
        /*0028*/ 	.word	index@(triton_poi_fused_cat_41)
        /*002c*/ 	.word	0x00000000
.L_7:


//--------------------- .nv.info.triton_poi_fused_cat_41 --------------------------
	.section	.nv.info.triton_poi_fused_cat_41,"",@"SHT_CUDA_INFO"
	.sectionflags	@""
	.align	4


	//----- nvinfo : EIATTR_CUDA_API_VERSION
	.align		4
        /*0000*/ 	.byte	0x04, 0x37
        /*0002*/ 	.short	(.L_9 - .L_8)
.L_8:
        /*0004*/ 	.word	0x0000007c


	//----- nvinfo : EIATTR_KPARAM_INFO
	.align		4
.L_9:
        /*0008*/ 	.byte	0x04, 0x17
        /*000a*/ 	.short	(.L_11 - .L_10)
.L_10:
        /*000c*/ 	.word	0x00000000
        /*0010*/ 	.short	0x0004
        /*0012*/ 	.short	0x0020
        /*0014*/ 	.byte	0x00, 0xf0, 0x11, 0x00


	//----- nvinfo : EIATTR_KPARAM_INFO
	.align		4
.L_11:
        /*0018*/ 	.byte	0x04, 0x17
        /*001a*/ 	.short	(.L_13 - .L_12)
.L_12:
        /*001c*/ 	.word	0x00000000
        /*0020*/ 	.short	0x0003
        /*0022*/ 	.short	0x0018
        /*0024*/ 	.byte	0x00, 0xf4, 0x21, 0x00


	//----- nvinfo : EIATTR_KPARAM_INFO
	.align		4
.L_13:
        /*0028*/ 	.byte	0x04, 0x17
        /*002a*/ 	.short	(.L_15 - .L_14)
.L_14:
        /*002c*/ 	.word	0x00000000
        /*0030*/ 	.short	0x0002
        /*0032*/ 	.short	0x0010
        /*0034*/ 	.byte	0x00, 0xf4, 0x21, 0x00


	//----- nvinfo : EIATTR_KPARAM_INFO
	.align		4
.L_15:
        /*0038*/ 	.byte	0x04, 0x17
        /*003a*/ 	.short	(.L_17 - .L_16)
.L_16:
        /*003c*/ 	.word	0x00000000
        /*0040*/ 	.short	0x0001
        /*0042*/ 	.short	0x0008
        /*0044*/ 	.byte	0x00, 0xf4, 0x21, 0x00


	//----- nvinfo : EIATTR_KPARAM_INFO
	.align		4
.L_17:
        /*0048*/ 	.byte	0x04, 0x17
        /*004a*/ 	.short	(.L_19 - .L_18)
.L_18:
        /*004c*/ 	.word	0x00000000
        /*0050*/ 	.short	0x0000
        /*0052*/ 	.short	0x0000
        /*0054*/ 	.byte	0x00, 0xf4, 0x21, 0x00


	//----- nvinfo : EIATTR_SPARSE_MMA_MASK
	.align		4
.L_19:
        /*0058*/ 	.byte	0x03, 0x50
        /*005a*/ 	.short	0x0000


	//----- nvinfo : EIATTR_MAXREG_COUNT
	.align		4
        /*005c*/ 	.byte	0x03, 0x1b
        /*005e*/ 	.short	0x00ff


	//----- nvinfo : EIATTR_EXIT_INSTR_OFFSETS
	.align		4
        /*0060*/ 	.byte	0x04, 0x1c
        /*0062*/ 	.short	(.L_21 - .L_20)


	//   ....[0]....
.L_20:
        /*0064*/ 	.word	0x00000790


	//----- nvinfo : EIATTR_REQNTID
	.align		4
.L_21:
        /*0068*/ 	.byte	0x04, 0x10
        /*006a*/ 	.short	(.L_23 - .L_22)
.L_22:
        /*006c*/ 	.word	0x00000080
        /*0070*/ 	.word	0x00000001
        /*0074*/ 	.word	0x00000001


	//----- nvinfo : EIATTR_CBANK_PARAM_SIZE
	.align		4
.L_23:
        /*0078*/ 	.byte	0x03, 0x19
        /*007a*/ 	.short	0x0024


	//----- nvinfo : EIATTR_PARAM_CBANK
	.align		4
        /*007c*/ 	.byte	0x04, 0x0a
        /*007e*/ 	.short	(.L_25 - .L_24)
	.align		4
.L_24:
        /*0080*/ 	.word	index@(.nv.constant0.triton_poi_fused_cat_41)
        /*0084*/ 	.short	0x0210
        /*0086*/ 	.short	0x0024


	//----- nvinfo : EIATTR_SW_WAR
	.align		4
.L_25:
        /*0088*/ 	.byte	0x04, 0x36
        /*008a*/ 	.short	(.L_27 - .L_26)
.L_26:
        /*008c*/ 	.word	0x00000008
.L_27:


//--------------------- .nv.callgraph             --------------------------
	.section	.nv.callgraph,"",@"SHT_CUDA_CALLGRAPH"
	.align	4
	.sectionentsize	8
	.align		4
        /*0000*/ 	.word	0x00000000
	.align		4
        /*0004*/ 	.word	0xffffffff
	.align		4
        /*0008*/ 	.word	0x00000000
	.align		4
        /*000c*/ 	.word	0xfffffffe
	.align		4
        /*0010*/ 	.word	0x00000000
	.align		4
        /*0014*/ 	.word	0xfffffffd
	.align		4
        /*0018*/ 	.word	0x00000000
	.align		4
        /*001c*/ 	.word	0xfffffffc


//--------------------- .text.triton_poi_fused_cat_41 --------------------------
	.section	.text.triton_poi_fused_cat_41,"ax",@progbits
	.align	128
        .global         triton_poi_fused_cat_41
        .type           triton_poi_fused_cat_41,@function
        .size           triton_poi_fused_cat_41,(.L_x_1 - triton_poi_fused_cat_41)
        .other          triton_poi_fused_cat_41,@"STO_CUDA_ENTRY STV_DEFAULT"
triton_poi_fused_cat_41:
.text.triton_poi_fused_cat_41:
[----:B------:R-:W-:Y:S01]  /*0000*/  LDC R1, c[0x0][0x28] ;  /* 0x00000a00ff017b82 */ /* 0x000fe20000000800 */
[----:B------:R-:W1:Y:S07]  /*0010*/  S2R R0, SR_TID.X ;  /* 0x0000000000007919 */ /* 0x000e6e0000002100 */
[----:B------:R-:W2:Y:S01]  /*0020*/  LDC.64 R22, c[0x0][0x210] ;  /* 0x00008400ff167b82 */ /* 0x000ea20000000a00 */
[----:B------:R-:W-:Y:S01]  /*0030*/  CS2R R10, SRZ ;  /* 0x00000000000a7805 */ /* 0x000fe2000001ff00 */
[----:B------:R-:W-:Y:S01]  /*0040*/  ULDC.64 UR4, c[0x0][0x208] ;  /* 0x0000820000047ab9 */ /* 0x000fe20000000a00 */
[----:B------:R-:W3:Y:S01]  /*0050*/  S2R R3, SR_CTAID.X ;  /* 0x0000000000037919 */ /* 0x000ee20000002500 */
[----:B------:R-:W-:-:S04]  /*0060*/  ULDC.64 UR6, c[0x0][0x220] ;  /* 0x0000880000067ab9 */ /* 0x000fc80000000a00 */
[----:B------:R-:W4:Y:S01]  /*0070*/  LDC.64 R20, c[0x0][0x218] ;  /* 0x00008600ff147b82 */ /* 0x000f220000000a00 */
[----:B-1----:R-:W-:Y:S01]  /*0080*/  IMAD.SHL.U32 R0, R0, 0x4, RZ ;  /* 0x0000000400007824 */ /* 0x002fe200078e00ff */
[----:B---3--:R-:W-:-:S04]  /*0090*/  SHF.R.S32.HI R13, RZ, 0x15, R3 ;  /* 0x00000015ff0d7819 */ /* 0x008fc80000011403 */
[----:B------:R-:W-:Y:S02]  /*00a0*/  LOP3.LUT R0, R0, 0x1fc, RZ, 0xc0, !PT ;  /* 0x000001fc00007812 */ /* 0x000fe400078ec0ff */
[----:B------:R-:W-:-:S03]  /*00b0*/  SGXT R13, R13, 0x1 ;  /* 0x000000010d0d781a */ /* 0x000fc60000000200 */
[----:B------:R-:W-:-:S05]  /*00c0*/  IMAD R0, R3, 0x400, R0 ;  /* 0x0000040003007824 */ /* 0x000fca00078e0200 */
[CC--:B------:R-:W-:Y:S02]  /*00d0*/  LEA.HI R2, R13.reuse, R0.reuse, RZ, 0xa ;  /* 0x000000000d027211 */ /* 0x0c0fe400078f50ff */
[----:B------:R-:W-:Y:S02]  /*00e0*/  LEA.HI R8, R13, R0, RZ, 0x12 ;  /* 0x000000000d087211 */ /* 0x000fe400078f90ff */
[----:B------:R-:W-:Y:S02]  /*00f0*/  SHF.R.S32.HI R3, RZ, 0xa, R2 ;  /* 0x0000000aff037819 */ /* 0x000fe40000011402 */
[----:B------:R-:W-:Y:S02]  /*0100*/  SHF.R.S32.HI R9, RZ, 0x12, R8 ;  /* 0x00000012ff097819 */ /* 0x000fe40000011408 */
[----:B------:R-:W-:Y:S02]  /*0110*/  LEA.HI R4, R3, R3, RZ, 0x8 ;  /* 0x0000000303047211 */ /* 0x000fe400078f40ff */
[----:B------:R-:W-:Y:S01]  /*0120*/  LOP3.LUT R7, R2, 0xfffffc00, RZ, 0xc0, !PT ;  /* 0xfffffc0002077812 */ /* 0x000fe200078ec0ff */
[----:B------:R-:W-:Y:S01]  /*0130*/  IMAD.SHL.U32 R25, R9, 0x20000, RZ ;  /* 0x0002000009197824 */ /* 0x000fe200078e00ff */
[----:B------:R-:W-:-:S02]  /*0140*/  LOP3.LUT R4, R4, 0xffffff00, RZ, 0xc0, !PT ;  /* 0xffffff0004047812 */ /* 0x000fc400078ec0ff */
[----:B------:R-:W-:Y:S01]  /*0150*/  LOP3.LUT R2, R8, 0xfffc0000, RZ, 0xc0, !PT ;  /* 0xfffc000008027812 */ /* 0x000fe200078ec0ff */
[----:B------:R-:W-:Y:S01]  /*0160*/  IMAD.IADD R24, R0, 0x1, -R7 ;  /* 0x0000000100187824 */ /* 0x000fe200078e0a07 */
[----:B------:R-:W-:Y:S01]  /*0170*/  CS2R R6, SRZ ;  /* 0x0000000000067805 */ /* 0x000fe2000001ff00 */
[----:B------:R-:W-:Y:S01]  /*0180*/  IMAD.IADD R3, R3, 0x1, -R4 ;  /* 0x0000000103037824 */ /* 0x000fe200078e0a04 */
[----:B------:R-:W-:Y:S01]  /*0190*/  IADD3 R15, R25, R0, -R2 ;  /* 0x00000000190f7210 */ /* 0x000fe20007ffe802 */
[----:B------:R-:W-:Y:S01]  /*01a0*/  IMAD R19, R9, 0x400, R24 ;  /* 0x0000040009137824 */ /* 0x000fe200078e0218 */
[----:B------:R-:W-:Y:S02]  /*01b0*/  CS2R R4, SRZ ;  /* 0x0000000000047805 */ /* 0x000fe4000001ff00 */
[----:B------:R-:W-:Y:S02]  /*01c0*/  CS2R R8, SRZ ;  /* 0x0000000000087805 */ /* 0x000fe4000001ff00 */
[----:B------:R-:W-:Y:S01]  /*01d0*/  ISETP.GE.AND P2, PT, R3, 0x80, PT ;  /* 0x000000800300780c */ /* 0x000fe20003f46270 */
[----:B--2---:R-:W-:-:S04]  /*01e0*/  IMAD.WIDE R14, R15, 0x4, R22 ;  /* 0x000000040f0e7825 */ /* 0x004fc800078e0216 */
[----:B----4-:R-:W-:-:S08]  /*01f0*/  IMAD.WIDE R18, R19, 0x4, R20 ;  /* 0x0000000413127825 */ /* 0x010fd000078e0214 */
[----:B------:R1:W2:Y:S04]  /*0200*/  @!P2 LDG.E.128 R4, desc[UR4][R14.64] ;  /* 0x000000040e04a981 */ /* 0x0002a8000c1e1d00 */
[----:B------:R3:W4:Y:S01]  /*0210*/  @!P2 LDG.E.EL.128 R8, desc[UR4][R18.64] ;  /* 0x000000041208a981 */ /* 0x000722000c2e1d00 */
[----:B------:R-:W-:-:S05]  /*0220*/  VIADD R12, R0, 0x200 ;  /* 0x00000200000c7836 */ /* 0x000fca0000000000 */
[CC--:B------:R-:W-:Y:S02]  /*0230*/  LEA.HI R17, R13.reuse, R12.reuse, RZ, 0xa ;  /* 0x0000000c0d117211 */ /* 0x0c0fe400078f50ff */
[----:B-1----:R-:W-:Y:S02]  /*0240*/  CS2R R14, SRZ ;  /* 0x00000000000e7805 */ /* 0x002fe4000001ff00 */
[----:B------:R-:W-:Y:S02]  /*0250*/  LEA.HI R26, R13, R12, RZ, 0x12 ;  /* 0x0000000c0d1a7211 */ /* 0x000fe400078f90ff */
[----:B------:R-:W-:Y:S02]  /*0260*/  SHF.R.S32.HI R2, RZ, 0xa, R17 ;  /* 0x0000000aff027819 */ /* 0x000fe40000011411 */
[----:B------:R-:W-:Y:S02]  /*0270*/  SHF.R.S32.HI R16, RZ, 0x12, R26 ;  /* 0x00000012ff107819 */ /* 0x000fe4000001141a */
[----:B------:R-:W-:-:S02]  /*0280*/  LEA.HI R13, R2, R2, RZ, 0x8 ;  /* 0x00000002020d7211 */ /* 0x000fc400078f40ff */
[----:B------:R-:W-:Y:S01]  /*0290*/  LOP3.LUT R29, R26, 0xfffc0000, RZ, 0xc0, !PT ;  /* 0xfffc00001a1d7812 */ /* 0x000fe200078ec0ff */
[----:B------:R-:W-:Y:S01]  /*02a0*/  IMAD.SHL.U32 R26, R16, 0x20000, RZ ;  /* 0x00020000101a7824 */ /* 0x000fe200078e00ff */
[----:B------:R-:W-:Y:S02]  /*02b0*/  LOP3.LUT R13, R13, 0xffffff00, RZ, 0xc0, !PT ;  /* 0xffffff000d0d7812 */ /* 0x000fe400078ec0ff */
[----:B------:R-:W-:Y:S02]  /*02c0*/  LOP3.LUT R27, R17, 0xfffffc00, RZ, 0xc0, !PT ;  /* 0xfffffc00111b7812 */ /* 0x000fe400078ec0ff */
[----:B------:R-:W-:Y:S01]  /*02d0*/  IADD3 R29, R26, R12, -R29 ;  /* 0x0000000c1a1d7210 */ /* 0x000fe20007ffe81d */
[----:B------:R-:W-:Y:S02]  /*02e0*/  IMAD.IADD R2, R2, 0x1, -R13 ;  /* 0x0000000102027824 */ /* 0x000fe400078e0a0d */
[----:B------:R-:W-:Y:S01]  /*02f0*/  IMAD.IADD R27, R12, 0x1, -R27 ;  /* 0x000000010c1b7824 */ /* 0x000fe200078e0a1b */
[----:B------:R-:W-:Y:S01]  /*0300*/  CS2R R12, SRZ ;  /* 0x00000000000c7805 */ /* 0x000fe2000001ff00 */
[----:B------:R-:W-:Y:S01]  /*0310*/  IMAD.WIDE R22, R29, 0x4, R22 ;  /* 0x000000041d167825 */ /* 0x000fe200078e0216 */
[----:B------:R-:W-:-:S03]  /*0320*/  ISETP.GE.AND P1, PT, R2, 0x80, PT ;  /* 0x000000800200780c */ /* 0x000fc60003f26270 */
[C---:B------:R-:W-:Y:S01]  /*0330*/  IMAD.SHL.U32 R28, R3.reuse, 0x400, RZ ;  /* 0x00000400031c7824 */ /* 0x040fe200078e00ff */
[----:B------:R-:W-:Y:S01]  /*0340*/  ISETP.GT.AND P0, PT, R3, 0x7f, PT ;  /* 0x0000007f0300780c */ /* 0x000fe20003f04270 */
[----:B------:R-:W-:Y:S01]  /*0350*/  IMAD R17, R16, 0x400, R27 ;  /* 0x0000040010117824 */ /* 0x000fe200078e021b */
[--C-:B------:R-:W-:Y:S02]  /*0360*/  SHF.R.S32.HI R3, RZ, 0x1f, R25.reuse ;  /* 0x0000001fff037819 */ /* 0x100fe40000011419 */
[----:B------:R-:W-:Y:S01]  /*0370*/  IADD3 R25, P3, P4, R28, R24, R25 ;  /* 0x000000181c197210 */ /* 0x000fe20007c7e019 */
[----:B------:R-:W-:Y:S01]  /*0380*/  IMAD.WIDE R20, R17, 0x4, R20 ;  /* 0x0000000411147825 */ /* 0x000fe200078e0214 */
[----:B------:R-:W-:-:S03]  /*0390*/  SHF.R.S32.HI R24, RZ, 0x1f, R24 ;  /* 0x0000001fff187819 */ /* 0x000fc60000011418 */
[----:B------:R1:W5:Y:S01]  /*03a0*/  @!P1 LDG.E.128 R12, desc[UR4][R22.64] ;  /* 0x00000004160c9981 */ /* 0x000362000c1e1d00 */
[----:B------:R-:W-:Y:S02]  /*03b0*/  CS2R R16, SRZ ;  /* 0x0000000000107805 */ /* 0x000fe4000001ff00 */
[----:B---3--:R-:W-:-:S06]  /*03c0*/  CS2R R18, SRZ ;  /* 0x0000000000127805 */ /* 0x008fcc000001ff00 */
[----:B------:R3:W5:Y:S01]  /*03d0*/  @!P1 LDG.E.EL.128 R16, desc[UR4][R20.64] ;  /* 0x0000000414109981 */ /* 0x000762000c2e1d00 */
[----:B-1----:R-:W-:Y:S02]  /*03e0*/  SHF.R.S32.HI R22, RZ, 0x1f, R28 ;  /* 0x0000001fff167819 */ /* 0x002fe4000001141c */
[--C-:B------:R-:W-:Y:S02]  /*03f0*/  SHF.R.S32.HI R28, RZ, 0x1f, R26.reuse ;  /* 0x0000001fff1c7819 */ /* 0x100fe4000001141a */
[----:B------:R-:W-:Y:S01]  /*0400*/  IADD3.X R22, R22, R24, R3, P3, P4 ;  /* 0x0000001816167210 */ /* 0x000fe20001fe8403 */
[----:B------:R-:W-:Y:S01]  /*0410*/  IMAD.SHL.U32 R3, R2, 0x400, RZ ;  /* 0x0000040002037824 */ /* 0x000fe200078e00ff */
[----:B------:R-:W-:Y:S02]  /*0420*/  LEA R24, P3, R25, UR6, 0x2 ;  /* 0x0000000619187c11 */ /* 0x000fe4000f8610ff */
[----:B---3--:R-:W-:Y:S02]  /*0430*/  CS2R R20, SRZ ;  /* 0x0000000000147805 */ /* 0x008fe4000001ff00 */
[----:B------:R-:W-:-:S02]  /*0440*/  IADD3 R26, P4, P5, R3, R27, R26 ;  /* 0x0000001b031a7210 */ /* 0x000fc40007d9e01a */
[----:B------:R-:W-:Y:S02]  /*0450*/  SHF.R.S32.HI R27, RZ, 0x1f, R27 ;  /* 0x0000001fff1b7819 */ /* 0x000fe4000001141b */
[----:B------:R-:W-:Y:S02]  /*0460*/  SHF.R.S32.HI R3, RZ, 0x1f, R3 ;  /* 0x0000001fff037819 */ /* 0x000fe40000011403 */
[----:B------:R-:W-:Y:S02]  /*0470*/  LEA.HI.X R25, R25, UR7, R22, 0x2, P3 ;  /* 0x0000000719197c11 */ /* 0x000fe400098f1416 */
[----:B------:R-:W-:Y:S02]  /*0480*/  CS2R R22, SRZ ;  /* 0x0000000000167805 */ /* 0x000fe4000001ff00 */
[----:B------:R-:W-:Y:S02]  /*0490*/  IADD3.X R3, R3, R27, R28, P4, P5 ;  /* 0x0000001b03037210 */ /* 0x000fe400027ea41c */
[----:B------:R-:W-:-:S02]  /*04a0*/  ISETP.GT.AND P3, PT, R2, 0x7f, PT ;  /* 0x0000007f0200780c */ /* 0x000fc40003f64270 */
[C---:B------:R-:W-:Y:S01]  /*04b0*/  LEA R28, P4, R26.reuse, UR6, 0x2 ;  /* 0x000000061a1c7c11 */ /* 0x040fe2000f8810ff */
[----:B------:R1:W3:Y:S03]  /*04c0*/  @P0 LDG.E.128 R20, desc[UR4][R24.64+-0x80000] ;  /* 0xf800000418140981 */ /* 0x0002e6000c1e1d00 */
[----:B------:R-:W-:Y:S02]  /*04d0*/  LEA.HI.X R29, R26, UR7, R3, 0x2, P4 ;  /* 0x000000071a1d7c11 */ /* 0x000fe4000a0f1403 */
[----:B-1----:R-:W-:Y:S02]  /*04e0*/  CS2R R24, SRZ ;  /* 0x0000000000187805 */ /* 0x002fe4000001ff00 */
[----:B--2---:R-:W-:Y:S02]  /*04f0*/  SEL R2, R4, RZ, !P2 ;  /* 0x000000ff04027207 */ /* 0x004fe40005000000 */
[----:B----4-:R-:W-:-:S05]  /*0500*/  SEL R27, R8, RZ, !P2 ;  /* 0x000000ff081b7207 */ /* 0x010fca0005000000 */
[----:B------:R-:W-:Y:S01]  /*0510*/  FMUL R2, R2, R27 ;  /* 0x0000001b02027220 */ /* 0x000fe20000400000 */
[----:B------:R-:W-:-:S06]  /*0520*/  CS2R R26, SRZ ;  /* 0x00000000001a7805 */ /* 0x000fcc000001ff00 */
[----:B------:R1:W2:Y:S01]  /*0530*/  @P3 LDG.E.128 R24, desc[UR4][R28.64+-0x80000] ;  /* 0xf80000041c183981 */ /* 0x0002a2000c1e1d00 */
[----:B------:R-:W-:Y:S02]  /*0540*/  SEL R3, R7, RZ, !P2 ;  /* 0x000000ff07037207 */ /* 0x000fe40005000000 */
[----:B------:R-:W-:Y:S02]  /*0550*/  SEL R4, R6, RZ, !P2 ;  /* 0x000000ff06047207 */ /* 0x000fe40005000000 */
[----:B------:R-:W-:Y:S02]  /*0560*/  SEL R7, R10, RZ, !P2 ;  /* 0x000000ff0a077207 */ /* 0x000fe40005000000 */
[----:B------:R-:W-:Y:S02]  /*0570*/  SEL R5, R5, RZ, !P2 ;  /* 0x000000ff05057207 */ /* 0x000fe40005000000 */
[----:B------:R-:W-:Y:S01]  /*0580*/  SEL R6, R9, RZ, !P2 ;  /* 0x000000ff09067207 */ /* 0x000fe20005000000 */
[----:B-1----:R-:W1:Y:S01]  /*0590*/  LDC.64 R28, c[0x0][0x228] ;  /* 0x00008a00ff1c7b82 */ /* 0x002e620000000a00 */
[----:B------:R-:W-:Y:S01]  /*05a0*/  SEL R8, R11, RZ, !P2 ;  /* 0x000000ff0b087207 */ /* 0x000fe20005000000 */
[----:B------:R-:W-:-:S02]  /*05b0*/  FMUL R4, R4, R7 ;  /* 0x0000000704047220 */ /* 0x000fc40000400000 */
[----:B------:R-:W-:Y:S02]  /*05c0*/  FMUL R5, R5, R6 ;  /* 0x0000000605057220 */ /* 0x000fe40000400000 */
[----:B------:R-:W-:Y:S01]  /*05d0*/  FMUL R3, R3, R8 ;  /* 0x0000000803037220 */ /* 0x000fe20000400000 */
[----:B-----5:R-:W-:Y:S02]  /*05e0*/  SEL R14, R14, RZ, !P1 ;  /* 0x000000ff0e0e7207 */ /* 0x020fe40004800000 */
[----:B------:R-:W-:Y:S02]  /*05f0*/  SEL R12, R12, RZ, !P1 ;  /* 0x000000ff0c0c7207 */ /* 0x000fe40004800000 */
[----:B------:R-:W-:Y:S01]  /*0600*/  SEL R13, R13, RZ, !P1 ;  /* 0x000000ff0d0d7207 */ /* 0x000fe20004800000 */
[----:B-1----:R-:W-:Y:S01]  /*0610*/  IMAD.WIDE R28, R0, 0x4, R28 ;  /* 0x00000004001c7825 */ /* 0x002fe200078e021c */
[----:B------:R-:W-:Y:S02]  /*0620*/  SEL R15, R15, RZ, !P1 ;  /* 0x000000ff0f0f7207 */ /* 0x000fe40004800000 */
[----:B------:R-:W-:-:S02]  /*0630*/  SEL R7, R16, RZ, !P1 ;  /* 0x000000ff10077207 */ /* 0x000fc40004800000 */
[----:B------:R-:W-:Y:S02]  /*0640*/  SEL R11, R18, RZ, !P1 ;  /* 0x000000ff120b7207 */ /* 0x000fe40004800000 */
[----:B------:R-:W-:Y:S01]  /*0650*/  SEL R6, R17, RZ, !P1 ;  /* 0x000000ff11067207 */ /* 0x000fe20004800000 */
[----:B------:R-:W-:Y:S01]  /*0660*/  FMUL R8, R12, R7 ;  /* 0x000000070c087220 */ /* 0x000fe20000400000 */
[----:B------:R-:W-:Y:S01]  /*0670*/  SEL R16, R19, RZ, !P1 ;  /* 0x000000ff13107207 */ /* 0x000fe20004800000 */
[----:B------:R-:W-:Y:S02]  /*0680*/  FMUL R10, R14, R11 ;  /* 0x0000000b0e0a7220 */ /* 0x000fe40000400000 */
[----:B------:R-:W-:Y:S02]  /*0690*/  FMUL R9, R13, R6 ;  /* 0x000000060d097220 */ /* 0x000fe40000400000 */
[----:B------:R-:W-:Y:S01]  /*06a0*/  FMUL R11, R15, R16 ;  /* 0x000000100f0b7220 */ /* 0x000fe20000400000 */
[----:B---3--:R-:W-:-:S02]  /*06b0*/  SEL R17, R20, RZ, P0 ;  /* 0x000000ff14117207 */ /* 0x008fc40000000000 */
[----:B------:R-:W-:Y:S02]  /*06c0*/  SEL R18, R21, RZ, P0 ;  /* 0x000000ff15127207 */ /* 0x000fe40000000000 */
[----:B------:R-:W-:Y:S02]  /*06d0*/  SEL R19, R22, RZ, P0 ;  /* 0x000000ff16137207 */ /* 0x000fe40000000000 */
[----:B------:R-:W-:Y:S02]  /*06e0*/  SEL R20, R23, RZ, P0 ;  /* 0x000000ff17147207 */ /* 0x000fe40000000000 */
[----:B------:R-:W-:Y:S02]  /*06f0*/  SEL R12, R2, R17, !P2 ;  /* 0x00000011020c7207 */ /* 0x000fe40005000000 */
[----:B------:R-:W-:Y:S02]  /*0700*/  SEL R13, R5, R18, !P2 ;  /* 0x00000012050d7207 */ /* 0x000fe40005000000 */
[----:B------:R-:W-:-:S02]  /*0710*/  SEL R14, R4, R19, !P2 ;  /* 0x00000013040e7207 */ /* 0x000fc40005000000 */
[----:B------:R-:W-:-:S05]  /*0720*/  SEL R15, R3, R20, !P2 ;  /* 0x00000014030f7207 */ /* 0x000fca0005000000 */
[----:B------:R-:W-:Y:S01]  /*0730*/  STG.E.128 desc[UR4][R28.64], R12 ;  /* 0x0000000c1c007986 */ /* 0x000fe2000c101d04 */
[----:B--2---:R-:W-:Y:S02]  /*0740*/  @P1 SEL R8, R24, RZ, P3 ;  /* 0x000000ff18081207 */ /* 0x004fe40001800000 */
[----:B------:R-:W-:Y:S02]  /*0750*/  @P1 SEL R9, R25, RZ, P3 ;  /* 0x000000ff19091207 */ /* 0x000fe40001800000 */
[----:B------:R-:W-:Y:S02]  /*0760*/  @P1 SEL R10, R26, RZ, P3 ;  /* 0x000000ff1a0a1207 */ /* 0x000fe40001800000 */
[----:B------:R-:W-:-:S05]  /*0770*/  @P1 SEL R11, R27, RZ, P3 ;  /* 0x000000ff1b0b1207 */ /* 0x000fca0001800000 */
[----:B------:R-:W-:Y:S01]  /*0780*/  STG.E.128 desc[UR4][R28.64+0x800], R8 ;  /* 0x000800081c007986 */ /* 0x000fe2000c101d04 */
[----:B------:R-:W-:Y:S05]  /*0790*/  EXIT ;  /* 0x000000000000794d */ /* 0x000fea0003800000 */
.L_x_0:
[----:B------:R-:W-:-:S00]  /*07a0*/  BRA `(.L_x_0) ;  /* 0xfffffffc00fc7947 */ /* 0x000fc0000383ffff */
[----:B------:R-:W-:-:S00]  /*07b0*/  NOP ;  /* 0x0000000000007918 */ /* 0x000fc00000000000 */
        /* <DEDUP_REMOVED lines=12> */
.L_x_1:


//--------------------- .nv.constant0.triton_poi_fused_cat_41 --------------------------
	.section	.nv.constant0.triton_poi_fused_cat_41,"a",@progbits
	.sectionflags	@""
	.align	4
.nv.constant0.triton_poi_fused_cat_41:
	.zero		564
